//
// Generated by NVIDIA NVVM Compiler
//
// Compiler Build ID: CL-36424714
// Cuda compilation tools, release 13.0, V13.0.88
// Based on NVVM 20.0.0
//

.version 9.0
.target sm_100
.address_size 64

	// .globl	_Z14split_channelsP6uchar4S0_S0_S0_

.visible .entry _Z14split_channelsP6uchar4S0_S0_S0_(
	.param .u64 .ptr .align 1 _Z14split_channelsP6uchar4S0_S0_S0__param_0,
	.param .u64 .ptr .align 1 _Z14split_channelsP6uchar4S0_S0_S0__param_1,
	.param .u64 .ptr .align 1 _Z14split_channelsP6uchar4S0_S0_S0__param_2,
	.param .u64 .ptr .align 1 _Z14split_channelsP6uchar4S0_S0_S0__param_3
)
{
	.reg .b16 	%rs<2>;
	.reg .b32 	%r<8>;
	.reg .b64 	%rd<14>;

	ld.param.u64 	%rd1, [_Z14split_channelsP6uchar4S0_S0_S0__param_0];
	ld.param.u64 	%rd2, [_Z14split_channelsP6uchar4S0_S0_S0__param_1];
	ld.param.u64 	%rd3, [_Z14split_channelsP6uchar4S0_S0_S0__param_2];
	ld.param.u64 	%rd4, [_Z14split_channelsP6uchar4S0_S0_S0__param_3];
	cvta.to.global.u64 	%rd5, %rd4;
	cvta.to.global.u64 	%rd6, %rd3;
	cvta.to.global.u64 	%rd7, %rd2;
	cvta.to.global.u64 	%rd8, %rd1;
	mov.u32 	%r1, %tid.x;
	mov.u32 	%r2, %ctaid.x;
	mad.lo.s32 	%r3, %r1, 360, %r2;
	mul.wide.u32 	%rd9, %r3, 4;
	add.s64 	%rd10, %rd7, %rd9;
	add.s64 	%rd11, %rd8, %rd9;
	ld.global.u32 	%r4, [%rd11];
	st.global.u32 	[%rd10], %r4;
	add.s64 	%rd12, %rd6, %rd9;
	st.global.u32 	[%rd12], %r4;
	add.s64 	%rd13, %rd5, %rd9;
	.pragma "used_bytes_mask 9";
	ld.global.u32 	%r5, [%rd11];
	bfe.u32 	%r6, %r5, 0, 8;
	bfe.u32 	%r7, %r5, 24, 8;
	st.global.u8 	[%rd13], %r6;
	st.global.u8 	[%rd13+3], %r7;
	mov.b16 	%rs1, 0;
	st.global.v2.u8 	[%rd10], {%rs1, %rs1};
	st.global.u8 	[%rd12], %rs1;
	st.global.u8 	[%rd12+2], %rs1;
	st.global.u8 	[%rd13+1], %rs1;
	st.global.u8 	[%rd13+2], %rs1;
	ret;

}


// ===== COMPILED SASS (sm_100) =====

	.target	sm_100

	.elftype	@"ET_EXEC"


//--------------------- .note.nv.tkinfo           --------------------------
	.section	.note.nv.tkinfo,"",@"SHT_NOTE"
	.sectionflags	@"SHF_NOTE_NV_TKINFO"
	.tkinfo
        /*0018*/ 	.word	0x00000002
        /*0030*/ 	.string	""
        /*0030*/ 	.string	"ptxas"
        /*0030*/ 	.string	"Cuda compilation tools, release 13.0, V13.0.88"
        /*0030*/ 	.string	"Build cuda_13.0.r13.0/compiler.36424714_0"
        /*0030*/ 	.string	"-arch sm_100 -m 64 "



//--------------------- .note.nv.cuinfo           --------------------------
	.section	.note.nv.cuinfo,"",@"SHT_NOTE"
	.sectionflags	@"SHF_NOTE_NV_CUINFO"
        /*0018*/ 	.short	0x0002
        /*001a*/ 	.short	0x0064
        /*001c*/ 	.short	0x0082
	.zero		2


//--------------------- .nv.info                  --------------------------
	.section	.nv.info,"",@"SHT_CUDA_INFO"
	.align	4


	//----- nvinfo : EIATTR_REGCOUNT
	.align		4
        /*0000*/ 	.byte	0x04, 0x2f
        /*0002*/ 	.short	(.L_1 - .L_0)
	.align		4
.L_0:
        /*0004*/ 	.word	index@(_Z14split_channelsP6uchar4S0_S0_S0_)
        /*0008*/ 	.word	0x00000012


	//----- nvinfo : EIATTR_FRAME_SIZE
	.align		4
.L_1:
        /*000c*/ 	.byte	0x04, 0x11
        /*000e*/ 	.short	(.L_3 - .L_2)
	.align		4
.L_2:
        /*0010*/ 	.word	index@(_Z14split_channelsP6uchar4S0_S0_S0_)
        /*0014*/ 	.word	0x00000000


	//----- nvinfo : EIATTR_MIN_STACK_SIZE
	.align		4
.L_3:
        /*0018*/ 	.byte	0x04, 0x12
        /*001a*/ 	.short	(.L_5 - .L_4)
	.align		4
.L_4:
        /*001c*/ 	.word	index@(_Z14split_channelsP6uchar4S0_S0_S0_)
        /*0020*/ 	.word	0x00000000
.L_5:


//--------------------- .nv.compat                --------------------------
	.section	.nv.compat,"",@"SHT_CUDA_COMPAT_INFO"
	.align	4
        /*0000*/ 	.byte	0x02, 0x09, 0x00, 0x00, 0x02, 0x02, 0x01, 0x00, 0x02, 0x05, 0x05, 0x00, 0x03, 0x07, 0x01, 0x01
        /*0010*/ 	.byte	0x02, 0x03, 0x00, 0x00, 0x02, 0x06, 0x01, 0x00, 0x04, 0x0b, 0x08, 0x00, 0x09, 0x00, 0x00, 0x00
        /*0020*/ 	.byte	0x00, 0x00, 0x00, 0x00


//--------------------- .nv.info._Z14split_channelsP6uchar4S0_S0_S0_ --------------------------
	.section	.nv.info._Z14split_channelsP6uchar4S0_S0_S0_,"",@"SHT_CUDA_INFO"
	.sectionflags	@""
	.align	4


	//----- nvinfo : EIATTR_CUDA_API_VERSION
	.align		4
        /*0000*/ 	.byte	0x04, 0x37
        /*0002*/ 	.short	(.L_7 - .L_6)
.L_6:
        /*0004*/ 	.word	0x00000082


	//----- nvinfo : EIATTR_KPARAM_INFO
	.align		4
.L_7:
        /*0008*/ 	.byte	0x04, 0x17
        /*000a*/ 	.short	(.L_9 - .L_8)
.L_8:
        /*000c*/ 	.word	0x00000000
        /*0010*/ 	.short	0x0003
        /*0012*/ 	.short	0x0018
        /*0014*/ 	.byte	0x00, 0xf5, 0x21, 0x00


	//----- nvinfo : EIATTR_KPARAM_INFO
	.align		4
.L_9:
        /*0018*/ 	.byte	0x04, 0x17
        /*001a*/ 	.short	(.L_11 - .L_10)
.L_10:
        /*001c*/ 	.word	0x00000000
        /*0020*/ 	.short	0x0002
        /*0022*/ 	.short	0x0010
        /*0024*/ 	.byte	0x00, 0xf5, 0x21, 0x00


	//----- nvinfo : EIATTR_KPARAM_INFO
	.align		4
.L_11:
        /*0028*/ 	.byte	0x04, 0x17
        /*002a*/ 	.short	(.L_13 - .L_12)
.L_12:
        /*002c*/ 	.word	0x00000000
        /*0030*/ 	.short	0x0001
        /*0032*/ 	.short	0x0008
        /*0034*/ 	.byte	0x00, 0xf5, 0x21, 0x00


	//----- nvinfo : EIATTR_KPARAM_INFO
	.align		4
.L_13:
        /*0038*/ 	.byte	0x04, 0x17
        /*003a*/ 	.short	(.L_15 - .L_14)
.L_14:
        /*003c*/ 	.word	0x00000000
        /*0040*/ 	.short	0x0000
        /*0042*/ 	.short	0x0000
        /*0044*/ 	.byte	0x00, 0xf5, 0x21, 0x00


	//----- nvinfo : EIATTR_SPARSE_MMA_MASK
	.align		4
.L_15:
        /*0048*/ 	.byte	0x03, 0x50
        /*004a*/ 	.short	0x0000


	//----- nvinfo : EIATTR_MAXREG_COUNT
	.align		4
        /*004c*/ 	.byte	0x03, 0x1b
        /*004e*/ 	.short	0x00ff


	//----- nvinfo : EIATTR_MERCURY_ISA_VERSION
	.align		4
        /*0050*/ 	.byte	0x03, 0x5f
        /*0052*/ 	.short	0x0101


	//----- nvinfo : EIATTR_UNUSED_LOAD_BYTE_OFFSET
	.align		4
        /*0054*/ 	.byte	0x04, 0x44
        /*0056*/ 	.short	(.L_17 - .L_16)


	//   ....[0]....
.L_16:
        /*0058*/ 	.word	0x000000f0
        /*005c*/ 	.word	0x00000009


	//----- nvinfo : EIATTR_VRC_CTA_INIT_COUNT
	.align		4
.L_17:
        /*0060*/ 	.byte	0x02, 0x4a
	.zero		1
	.zero		1


	//----- nvinfo : EIATTR_EXIT_INSTR_OFFSETS
	.align		4
        /*0064*/ 	.byte	0x04, 0x1c
        /*0066*/ 	.short	(.L_19 - .L_18)


	//   ....[0]....
.L_18:
        /*0068*/ 	.word	0x000001a0


	//----- nvinfo : EIATTR_CBANK_PARAM_SIZE
	.align		4
.L_19:
        /*006c*/ 	.byte	0x03, 0x19
        /*006e*/ 	.short	0x0020


	//----- nvinfo : EIATTR_PARAM_CBANK
	.align		4
        /*0070*/ 	.byte	0x04, 0x0a
        /*0072*/ 	.short	(.L_21 - .L_20)
	.align		4
.L_20:
        /*0074*/ 	.word	index@(.nv.constant0._Z14split_channelsP6uchar4S0_S0_S0_)
        /*0078*/ 	.short	0x0380
        /*007a*/ 	.short	0x0020


	//----- nvinfo : EIATTR_SW_WAR
	.align		4
.L_21:
        /*007c*/ 	.byte	0x04, 0x36
        /*007e*/ 	.short	(.L_23 - .L_22)
.L_22:
        /*0080*/ 	.word	0x00000008
.L_23:


//--------------------- .nv.callgraph             --------------------------
	.section	.nv.callgraph,"",@"SHT_CUDA_CALLGRAPH"
	.align	4
	.sectionentsize	8
	.align		4
        /*0000*/ 	.word	0x00000000
	.align		4
        /*0004*/ 	.word	0xffffffff
	.align		4
        /*0008*/ 	.word	0x00000000
	.align		4
        /*000c*/ 	.word	0xfffffffe
	.align		4
        /*0010*/ 	.word	0x00000000
	.align		4
        /*0014*/ 	.word	0xfffffffd
	.align		4
        /*0018*/ 	.word	0x00000000
	.align		4
        /*001c*/ 	.word	0xfffffffc


//--------------------- .text._Z14split_channelsP6uchar4S0_S0_S0_ --------------------------
	.section	.text._Z14split_channelsP6uchar4S0_S0_S0_,"ax",@progbits
	.align	128
        .global         _Z14split_channelsP6uchar4S0_S0_S0_
        .type           _Z14split_channelsP6uchar4S0_S0_S0_,@function
        .size           _Z14split_channelsP6uchar4S0_S0_S0_,(.L_x_1 - _Z14split_channelsP6uchar4S0_S0_S0_)
        .other          _Z14split_channelsP6uchar4S0_S0_S0_,@"STO_CUDA_ENTRY STV_DEFAULT"
_Z14split_channelsP6uchar4S0_S0_S0_:
.text._Z14split_channelsP6uchar4S0_S0_S0_:
[----:B------:R-:W-:Y:S01]  /*0000*/  LDC R1, c[0x0][0x37c] ;  /* 0x0000df00ff017b82 */ /* 0x000fe20000000800 */
[----:B------:R-:W0:Y:S07]  /*0010*/  S2R R11, SR_TID.X ;  /* 0x00000000000b7919 */ /* 0x000e2e0000002100 */
[----:B------:R-:W1:Y:S01]  /*0020*/  LDC.64 R4, c[0x0][0x380] ;  /* 0x0000e000ff047b82 */ /* 0x000e620000000a00 */
[----:B------:R-:W2:Y:S01]  /*0030*/  LDCU.64 UR4, c[0x0][0x358] ;  /* 0x00006b00ff0477ac */ /* 0x000ea20008000a00 */
[----:B------:R-:W0:Y:S06]  /*0040*/  S2R R0, SR_CTAID.X ;  /* 0x0000000000007919 */ /* 0x000e2c0000002500 */
[----:B------:R-:W3:Y:S08]  /*0050*/  LDC.64 R2, c[0x0][0x388] ;  /* 0x0000e200ff027b82 */ /* 0x000ef00000000a00 */
[----:B------:R-:W4:Y:S08]  /*0060*/  LDC.64 R6, c[0x0][0x390] ;  /* 0x0000e400ff067b82 */ /* 0x000f300000000a00 */
[----:B------:R-:W5:Y:S01]  /*0070*/  LDC.64 R8, c[0x0][0x398] ;  /* 0x0000e600ff087b82 */ /* 0x000f620000000a00 */
[----:B0-----:R-:W-:-:S04]  /*0080*/  IMAD R11, R11, 0x168, R0 ;  /* 0x000001680b0b7824 */ /* 0x001fc800078e0200 */
[----:B-1----:R-:W-:-:S05]  /*0090*/  IMAD.WIDE.U32 R4, R11, 0x4, R4 ;  /* 0x000000040b047825 */ /* 0x002fca00078e0004 */
[----:B--2---:R-:W2:Y:S01]  /*00a0*/  LDG.E R13, desc[UR4][R4.64] ;  /* 0x00000004040d7981 */ /* 0x004ea2000c1e1900 */
[----:B---3--:R-:W-:-:S04]  /*00b0*/  IMAD.WIDE.U32 R2, R11, 0x4, R2 ;  /* 0x000000040b027825 */ /* 0x008fc800078e0002 */
[C---:B----4-:R-:W-:Y:S01]  /*00c0*/  IMAD.WIDE.U32 R6, R11.reuse, 0x4, R6 ;  /* 0x000000040b067825 */ /* 0x050fe200078e0006 */
[----:B--2---:R-:W-:Y:S04]  /*00d0*/  STG.E desc[UR4][R2.64], R13 ;  /* 0x0000000d02007986 */ /* 0x004fe8000c101904 */
[----:B------:R-:W-:Y:S04]  /*00e0*/  STG.E desc[UR4][R6.64], R13 ;  /* 0x0000000d06007986 */ /* 0x000fe8000c101904 */
[----:B------:R-:W2:Y:S01]  /*00f0*/  LDG.E R0, desc[UR4][R4.64] ;  /* 0x0000000404007981 */ /* 0x000ea2000c1e1900 */
[----:B-----5:R-:W-:Y:S01]  /*0100*/  IMAD.WIDE.U32 R8, R11, 0x4, R8 ;  /* 0x000000040b087825 */ /* 0x020fe200078e0008 */
[----:B--2---:R-:W-:-:S02]  /*0110*/  PRMT R11, R0, 0x7770, RZ ;  /* 0x00007770000b7816 */ /* 0x004fc400000000ff */
[----:B------:R-:W-:-:S03]  /*0120*/  PRMT R15, R0, 0x7773, RZ ;  /* 0x00007773000f7816 */ /* 0x000fc600000000ff */
[----:B------:R-:W-:Y:S04]  /*0130*/  STG.E.U8 desc[UR4][R8.64], R11 ;  /* 0x0000000b08007986 */ /* 0x000fe8000c101104 */
[----:B------:R-:W-:Y:S04]  /*0140*/  STG.E.U8 desc[UR4][R8.64+0x3], R15 ;  /* 0x0000030f08007986 */ /* 0x000fe8000c101104 */
[----:B------:R-:W-:Y:S04]  /*0150*/  STG.E.U16 desc[UR4][R2.64], RZ ;  /* 0x000000ff02007986 */ /* 0x000fe8000c101504 */
[----:B------:R-:W-:Y:S04]  /*0160*/  STG.E.U8 desc[UR4][R6.64], RZ ;  /* 0x000000ff06007986 */ /* 0x000fe8000c101104 */
[----:B------:R-:W-:Y:S04]  /*0170*/  STG.E.U8 desc[UR4][R6.64+0x2], RZ ;  /* 0x000002ff06007986 */ /* 0x000fe8000c101104 */
[----:B------:R-:W-:Y:S04]  /*0180*/  STG.E.U8 desc[UR4][R8.64+0x1], RZ ;  /* 0x000001ff08007986 */ /* 0x000fe8000c101104 */
[----:B------:R-:W-:Y:S01]  /*0190*/  STG.E.U8 desc[UR4][R8.64+0x2], RZ ;  /* 0x000002ff08007986 */ /* 0x000fe2000c101104 */
[----:B------:R-:W-:Y:S05]  /*01a0*/  EXIT ;  /* 0x000000000000794d */ /* 0x000fea0003800000 */
.L_x_0:
[----:B------:R-:W-:-:S00]  /*01b0*/  BRA `(.L_x_0) ;  /* 0xfffffffc00fc7947 */ /* 0x000fc0000383ffff */
[----:B------:R-:W-:-:S00]  /*01c0*/  NOP ;  /* 0x0000000000007918 */ /* 0x000fc00000000000 */
        /* <DEDUP_REMOVED lines=11> */
.L_x_1:


//--------------------- .nv.shared.reserved.0     --------------------------
	.section	.nv.shared.reserved.0,"aw",@nobits
	.weak		__nv_reservedSMEM_offset_0_alias
	.size		__nv_reservedSMEM_offset_0_alias, 0, 64
	.other		__nv_reservedSMEM_offset_0_alias,@"STO_CUDA_RESERVED_SHARED STV_DEFAULT"
__nv_reservedSMEM_offset_0_alias:
	.zero		0
	.zero		64


//--------------------- .nv.constant0._Z14split_channelsP6uchar4S0_S0_S0_ --------------------------
	.section	.nv.constant0._Z14split_channelsP6uchar4S0_S0_S0_,"a",@progbits
	.sectionflags	@""
	.align	4
.nv.constant0._Z14split_channelsP6uchar4S0_S0_S0_:
	.zero		928


//--------------------- SYMBOLS --------------------------

	.type		.nv.reservedSmem.offset0,@object
	.size		.nv.reservedSmem.offset0,0x4
